//
// Generated by NVIDIA NVVM Compiler
//
// Compiler Build ID: CL-36424714
// Cuda compilation tools, release 13.0, V13.0.88
// Based on NVVM 20.0.0
//

.version 9.0
.target sm_100
.address_size 64

	// .globl	_Z14hello_from_gpuv
.extern .func  (.param .b32 func_retval0) vprintf
(
	.param .b64 vprintf_param_0,
	.param .b64 vprintf_param_1
)
;
.global .align 1 .b8 $str[49] = {72, 101, 108, 108, 111, 32, 102, 114, 111, 109, 32, 98, 108, 111, 99, 107, 32, 37, 100, 32, 97, 110, 100, 32, 116, 104, 114, 101, 97, 100, 32, 37, 100, 44, 32, 103, 108, 111, 98, 97, 108, 32, 105, 100, 32, 37, 100, 10};

.visible .entry _Z14hello_from_gpuv()
{
	.local .align 8 .b8 	__local_depot0[16];
	.reg .b64 	%SP;
	.reg .b64 	%SPL;
	.reg .b32 	%r<7>;
	.reg .b64 	%rd<5>;

	mov.u64 	%SPL, __local_depot0;
	cvta.local.u64 	%SP, %SPL;
	add.u64 	%rd1, %SP, 0;
	add.u64 	%rd2, %SPL, 0;
	mov.u32 	%r1, %ctaid.x;
	mov.u32 	%r2, %tid.x;
	mov.u32 	%r3, %ntid.x;
	mad.lo.s32 	%r4, %r1, %r3, %r2;
	st.local.v2.u32 	[%rd2], {%r1, %r2};
	st.local.u32 	[%rd2+8], %r4;
	mov.u64 	%rd3, $str;
	cvta.global.u64 	%rd4, %rd3;
	{ // callseq 0, 0
	.param .b64 param0;
	st.param.b64 	[param0], %rd4;
	.param .b64 param1;
	st.param.b64 	[param1], %rd1;
	.param .b32 retval0;
	call.uni (retval0), 
	vprintf, 
	(
	param0, 
	param1
	);
	ld.param.b32 	%r5, [retval0];
	} // callseq 0
	ret;

}


// ===== COMPILED SASS (sm_100) =====

	.target	sm_100

	.elftype	@"ET_EXEC"


//--------------------- .note.nv.tkinfo           --------------------------
	.section	.note.nv.tkinfo,"",@"SHT_NOTE"
	.sectionflags	@"SHF_NOTE_NV_TKINFO"
	.tkinfo
        /*0018*/ 	.word	0x00000002
        /*0030*/ 	.string	""
        /*0030*/ 	.string	"ptxas"
        /*0030*/ 	.string	"Cuda compilation tools, release 13.0, V13.0.88"
        /*0030*/ 	.string	"Build cuda_13.0.r13.0/compiler.36424714_0"
        /*0030*/ 	.string	"-arch sm_100 -m 64 "



//--------------------- .note.nv.cuinfo           --------------------------
	.section	.note.nv.cuinfo,"",@"SHT_NOTE"
	.sectionflags	@"SHF_NOTE_NV_CUINFO"
        /*0018*/ 	.short	0x0002
        /*001a*/ 	.short	0x0064
        /*001c*/ 	.short	0x0082
	.zero		2


//--------------------- .nv.info                  --------------------------
	.section	.nv.info,"",@"SHT_CUDA_INFO"
	.align	4


	//----- nvinfo : EIATTR_REGCOUNT
	.align		4
        /*0000*/ 	.byte	0x04, 0x2f
        /*0002*/ 	.short	(.L_2 - .L_1)
	.align		4
.L_1:
        /*0004*/ 	.word	index@(_Z14hello_from_gpuv)
        /*0008*/ 	.word	0x00000018


	//----- nvinfo : EIATTR_FRAME_SIZE
	.align		4
.L_2:
        /*000c*/ 	.byte	0x04, 0x11
        /*000e*/ 	.short	(.L_4 - .L_3)
	.align		4
.L_3:
        /*0010*/ 	.word	index@(_Z14hello_from_gpuv)
        /*0014*/ 	.word	0x00000010


	//----- nvinfo : EIATTR_MIN_STACK_SIZE
	.align		4
.L_4:
        /*0018*/ 	.byte	0x04, 0x12
        /*001a*/ 	.short	(.L_6 - .L_5)
	.align		4
.L_5:
        /*001c*/ 	.word	index@(_Z14hello_from_gpuv)
        /*0020*/ 	.word	0x00000010
.L_6:


//--------------------- .nv.compat                --------------------------
	.section	.nv.compat,"",@"SHT_CUDA_COMPAT_INFO"
	.align	4
        /*0000*/ 	.byte	0x02, 0x09, 0x00, 0x00, 0x02, 0x02, 0x01, 0x00, 0x02, 0x05, 0x05, 0x00, 0x03, 0x07, 0x01, 0x01
        /*0010*/ 	.byte	0x02, 0x03, 0x00, 0x00, 0x02, 0x06, 0x01, 0x00, 0x04, 0x0b, 0x08, 0x00, 0x09, 0x00, 0x00, 0x00
        /*0020*/ 	.byte	0x00, 0x00, 0x00, 0x00


//--------------------- .nv.info._Z14hello_from_gpuv --------------------------
	.section	.nv.info._Z14hello_from_gpuv,"",@"SHT_CUDA_INFO"
	.sectionflags	@""
	.align	4


	//----- nvinfo : EIATTR_CUDA_API_VERSION
	.align		4
        /*0000*/ 	.byte	0x04, 0x37
        /*0002*/ 	.short	(.L_8 - .L_7)
.L_7:
        /*0004*/ 	.word	0x00000082


	//----- nvinfo : EIATTR_SPARSE_MMA_MASK
	.align		4
.L_8:
        /*0008*/ 	.byte	0x03, 0x50
        /*000a*/ 	.short	0x0000


	//----- nvinfo : EIATTR_MAXREG_COUNT
	.align		4
        /*000c*/ 	.byte	0x03, 0x1b
        /*000e*/ 	.short	0x00ff


	//----- nvinfo : EIATTR_EXTERNS
	.align		4
        /*0010*/ 	.byte	0x04, 0x0f
        /*0012*/ 	.short	(.L_10 - .L_9)


	//   ....[0]....
	.align		4
.L_9:
        /*0014*/ 	.word	index@(vprintf)


	//----- nvinfo : EIATTR_MERCURY_ISA_VERSION
	.align		4
.L_10:
        /*0018*/ 	.byte	0x03, 0x5f
        /*001a*/ 	.short	0x0101


	//----- nvinfo : EIATTR_VRC_CTA_INIT_COUNT
	.align		4
        /*001c*/ 	.byte	0x02, 0x4a
	.zero		1
	.zero		1


	//----- nvinfo : EIATTR_SYSCALL_OFFSETS
	.align		4
        /*0020*/ 	.byte	0x04, 0x46
        /*0022*/ 	.short	(.L_12 - .L_11)


	//   ....[0]....
.L_11:
        /*0024*/ 	.word	0x00000120


	//----- nvinfo : EIATTR_EXIT_INSTR_OFFSETS
	.align		4
.L_12:
        /*0028*/ 	.byte	0x04, 0x1c
        /*002a*/ 	.short	(.L_14 - .L_13)


	//   ....[0]....
.L_13:
        /*002c*/ 	.word	0x00000130


	//----- nvinfo : EIATTR_SW_WAR
	.align		4
.L_14:
        /*0030*/ 	.byte	0x04, 0x36
        /*0032*/ 	.short	(.L_16 - .L_15)
.L_15:
        /*0034*/ 	.word	0x00000008
.L_16:


//--------------------- .nv.callgraph             --------------------------
	.section	.nv.callgraph,"",@"SHT_CUDA_CALLGRAPH"
	.align	4
	.sectionentsize	8
	.align		4
        /*0000*/ 	.word	0x00000000
	.align		4
        /*0004*/ 	.word	0xffffffff
	.align		4
        /*0008*/ 	.word	index@(_Z14hello_from_gpuv)
	.align		4
        /*000c*/ 	.word	index@(vprintf)
	.align		4
        /*0010*/ 	.word	0x00000000
	.align		4
        /*0014*/ 	.word	0xfffffffe
	.align		4
        /*0018*/ 	.word	0x00000000
	.align		4
        /*001c*/ 	.word	0xfffffffd
	.align		4
        /*0020*/ 	.word	0x00000000
	.align		4
        /*0024*/ 	.word	0xfffffffc


//--------------------- .nv.constant4             --------------------------
	.section	.nv.constant4,"a",@progbits
	.align	8
	.align		8
.nv.constant4:
        /*0000*/ 	.dword	vprintf
	.align		8
        /*0008*/ 	.dword	$str


//--------------------- .text._Z14hello_from_gpuv --------------------------
	.section	.text._Z14hello_from_gpuv,"ax",@progbits
	.align	128
        .global         _Z14hello_from_gpuv
        .type           _Z14hello_from_gpuv,@function
        .size           _Z14hello_from_gpuv,(.L_x_2 - _Z14hello_from_gpuv)
        .other          _Z14hello_from_gpuv,@"STO_CUDA_ENTRY STV_DEFAULT"
_Z14hello_from_gpuv:
.text._Z14hello_from_gpuv:
[----:B------:R-:W0:Y:S01]  /*0000*/  LDC R1, c[0x0][0x37c] ;  /* 0x0000df00ff017b82 */ /* 0x000e220000000800 */
[----:B------:R-:W1:Y:S01]  /*0010*/  S2R R8, SR_CTAID.X ;  /* 0x0000000000087919 */ /* 0x000e620000002500 */
[----:B------:R-:W2:Y:S01]  /*0020*/  LDCU UR5, c[0x0][0x2fc] ;  /* 0x00005f80ff0577ac */ /* 0x000ea20008000800 */
[----:B------:R-:W-:Y:S01]  /*0030*/  MOV R2, 0x0 ;  /* 0x0000000000027802 */ /* 0x000fe20000000f00 */
[----:B0-----:R-:W-:Y:S01]  /*0040*/  VIADD R1, R1, 0xfffffff0 ;  /* 0xfffffff001017836 */ /* 0x001fe20000000000 */
[----:B------:R-:W1:Y:S01]  /*0050*/  S2R R9, SR_TID.X ;  /* 0x0000000000097919 */ /* 0x000e620000002100 */
[----:B------:R-:W1:Y:S03]  /*0060*/  LDCU UR6, c[0x0][0x360] ;  /* 0x00006c00ff0677ac */ /* 0x000e660008000800 */
[----:B------:R-:W0:Y:S01]  /*0070*/  LDC.64 R2, c[0x4][R2] ;  /* 0x0100000002027b82 */ /* 0x000e220000000a00 */
[----:B------:R-:W3:Y:S02]  /*0080*/  LDCU UR4, c[0x0][0x2f8] ;  /* 0x00005f00ff0477ac */ /* 0x000ee40008000800 */
[----:B---3--:R-:W-:-:S05]  /*0090*/  IADD3 R6, P0, PT, R1, UR4, RZ ;  /* 0x0000000401067c10 */ /* 0x008fca000ff1e0ff */
[----:B--2---:R-:W-:Y:S02]  /*00a0*/  IMAD.X R7, RZ, RZ, UR5, P0 ;  /* 0x00000005ff077e24 */ /* 0x004fe400080e06ff */
[----:B-1----:R-:W-:Y:S01]  /*00b0*/  IMAD R0, R8, UR6, R9 ;  /* 0x0000000608007c24 */ /* 0x002fe2000f8e0209 */
[----:B------:R1:W-:Y:S01]  /*00c0*/  STL.64 [R1], R8 ;  /* 0x0000000801007387 */ /* 0x0003e20000100a00 */
[----:B------:R-:W2:Y:S03]  /*00d0*/  LDCU.64 UR6, c[0x4][0x8] ;  /* 0x01000100ff0677ac */ /* 0x000ea60008000a00 */
[----:B------:R1:W-:Y:S01]  /*00e0*/  STL [R1+0x8], R0 ;  /* 0x0000080001007387 */ /* 0x0003e20000100800 */
[----:B--2---:R-:W-:Y:S01]  /*00f0*/  IMAD.U32 R4, RZ, RZ, UR6 ;  /* 0x00000006ff047e24 */ /* 0x004fe2000f8e00ff */
[----:B01----:R-:W-:-:S07]  /*0100*/  MOV R5, UR7 ;  /* 0x0000000700057c02 */ /* 0x003fce0008000f00 */
[----:B------:R-:W-:-:S07]  /*0110*/  LEPC R20, `(.L_x_0) ;  /* 0x000000001014794e */ /* 0x000fce0000000000 */
[----:B------:R-:W-:Y:S05]  /*0120*/  CALL.ABS.NOINC R2 ;  /* 0x0000000002007343 */ /* 0x000fea0003c00000 */
.L_x_0:
[----:B------:R-:W-:Y:S05]  /*0130*/  EXIT ;  /* 0x000000000000794d */ /* 0x000fea0003800000 */
.L_x_1:
[----:B------:R-:W-:-:S00]  /*0140*/  BRA `(.L_x_1) ;  /* 0xfffffffc00fc7947 */ /* 0x000fc0000383ffff */
[----:B------:R-:W-:-:S00]  /*0150*/  NOP ;  /* 0x0000000000007918 */ /* 0x000fc00000000000 */
        /* <DEDUP_REMOVED lines=10> */
.L_x_2:


//--------------------- .nv.global.init           --------------------------
	.section	.nv.global.init,"aw",@progbits
.nv.global.init:
	.type		$str,@object
	.size		$str,(.L_0 - $str)
$str:
        /*0000*/ 	.byte	0x48, 0x65, 0x6c, 0x6c, 0x6f, 0x20, 0x66, 0x72, 0x6f, 0x6d, 0x20, 0x62, 0x6c, 0x6f, 0x63, 0x6b
        /*0010*/ 	.byte	0x20, 0x25, 0x64, 0x20, 0x61, 0x6e, 0x64, 0x20, 0x74, 0x68, 0x72, 0x65, 0x61, 0x64, 0x20, 0x25
        /*0020*/ 	.byte	0x64, 0x2c, 0x20, 0x67, 0x6c, 0x6f, 0x62, 0x61, 0x6c, 0x20, 0x69, 0x64, 0x20, 0x25, 0x64, 0x0a
        /*0030*/ 	.byte	0x00
.L_0:


//--------------------- .nv.shared.reserved.0     --------------------------
	.section	.nv.shared.reserved.0,"aw",@nobits
	.weak		__nv_reservedSMEM_offset_0_alias
	.size		__nv_reservedSMEM_offset_0_alias, 0, 64
	.other		__nv_reservedSMEM_offset_0_alias,@"STO_CUDA_RESERVED_SHARED STV_DEFAULT"
__nv_reservedSMEM_offset_0_alias:
	.zero		0
	.zero		64


//--------------------- .nv.constant0._Z14hello_from_gpuv --------------------------
	.section	.nv.constant0._Z14hello_from_gpuv,"a",@progbits
	.sectionflags	@""
	.align	4
.nv.constant0._Z14hello_from_gpuv:
	.zero		896


//--------------------- SYMBOLS --------------------------

	.type		.nv.reservedSmem.offset0,@object
	.size		.nv.reservedSmem.offset0,0x4
	.type		vprintf,@function
